//
// Generated by NVIDIA NVVM Compiler
//
// Compiler Build ID: CL-36424714
// Cuda compilation tools, release 13.0, V13.0.88
// Based on NVVM 20.0.0
//

.version 9.0
.target sm_100
.address_size 64

	// .globl	_Z14hello_from_gpuv
.extern .func  (.param .b32 func_retval0) vprintf
(
	.param .b64 vprintf_param_0,
	.param .b64 vprintf_param_1
)
;
.global .align 1 .b8 $str[28] = {72, 101, 108, 108, 111, 32, 102, 114, 111, 109, 32, 71, 80, 85, 44, 32, 116, 104, 114, 101, 97, 100, 58, 32, 37, 100, 10};

.visible .entry _Z14hello_from_gpuv()
{
	.local .align 8 .b8 	__local_depot0[8];
	.reg .b64 	%SP;
	.reg .b64 	%SPL;
	.reg .b32 	%r<4>;
	.reg .b64 	%rd<5>;

	mov.u64 	%SPL, __local_depot0;
	cvta.local.u64 	%SP, %SPL;
	add.u64 	%rd1, %SP, 0;
	add.u64 	%rd2, %SPL, 0;
	mov.u32 	%r1, %tid.x;
	st.local.u32 	[%rd2], %r1;
	mov.u64 	%rd3, $str;
	cvta.global.u64 	%rd4, %rd3;
	{ // callseq 0, 0
	.param .b64 param0;
	st.param.b64 	[param0], %rd4;
	.param .b64 param1;
	st.param.b64 	[param1], %rd1;
	.param .b32 retval0;
	call.uni (retval0), 
	vprintf, 
	(
	param0, 
	param1
	);
	ld.param.b32 	%r2, [retval0];
	} // callseq 0
	ret;

}


// ===== COMPILED SASS (sm_100) =====

	.target	sm_100

	.elftype	@"ET_EXEC"


//--------------------- .note.nv.tkinfo           --------------------------
	.section	.note.nv.tkinfo,"",@"SHT_NOTE"
	.sectionflags	@"SHF_NOTE_NV_TKINFO"
	.tkinfo
        /*0018*/ 	.word	0x00000002
        /*0030*/ 	.string	""
        /*0030*/ 	.string	"ptxas"
        /*0030*/ 	.string	"Cuda compilation tools, release 13.0, V13.0.88"
        /*0030*/ 	.string	"Build cuda_13.0.r13.0/compiler.36424714_0"
        /*0030*/ 	.string	"-arch sm_100 -m 64 "



//--------------------- .note.nv.cuinfo           --------------------------
	.section	.note.nv.cuinfo,"",@"SHT_NOTE"
	.sectionflags	@"SHF_NOTE_NV_CUINFO"
        /*0018*/ 	.short	0x0002
        /*001a*/ 	.short	0x0064
        /*001c*/ 	.short	0x0082
	.zero		2


//--------------------- .nv.info                  --------------------------
	.section	.nv.info,"",@"SHT_CUDA_INFO"
	.align	4


	//----- nvinfo : EIATTR_REGCOUNT
	.align		4
        /*0000*/ 	.byte	0x04, 0x2f
        /*0002*/ 	.short	(.L_2 - .L_1)
	.align		4
.L_1:
        /*0004*/ 	.word	index@(_Z14hello_from_gpuv)
        /*0008*/ 	.word	0x00000018


	//----- nvinfo : EIATTR_FRAME_SIZE
	.align		4
.L_2:
        /*000c*/ 	.byte	0x04, 0x11
        /*000e*/ 	.short	(.L_4 - .L_3)
	.align		4
.L_3:
        /*0010*/ 	.word	index@(_Z14hello_from_gpuv)
        /*0014*/ 	.word	0x00000008


	//----- nvinfo : EIATTR_MIN_STACK_SIZE
	.align		4
.L_4:
        /*0018*/ 	.byte	0x04, 0x12
        /*001a*/ 	.short	(.L_6 - .L_5)
	.align		4
.L_5:
        /*001c*/ 	.word	index@(_Z14hello_from_gpuv)
        /*0020*/ 	.word	0x00000008
.L_6:


//--------------------- .nv.compat                --------------------------
	.section	.nv.compat,"",@"SHT_CUDA_COMPAT_INFO"
	.align	4
        /*0000*/ 	.byte	0x02, 0x09, 0x00, 0x00, 0x02, 0x02, 0x01, 0x00, 0x02, 0x05, 0x05, 0x00, 0x03, 0x07, 0x01, 0x01
        /*0010*/ 	.byte	0x02, 0x03, 0x00, 0x00, 0x02, 0x06, 0x01, 0x00, 0x04, 0x0b, 0x08, 0x00, 0x09, 0x00, 0x00, 0x00
        /*0020*/ 	.byte	0x00, 0x00, 0x00, 0x00


//--------------------- .nv.info._Z14hello_from_gpuv --------------------------
	.section	.nv.info._Z14hello_from_gpuv,"",@"SHT_CUDA_INFO"
	.sectionflags	@""
	.align	4


	//----- nvinfo : EIATTR_CUDA_API_VERSION
	.align		4
        /*0000*/ 	.byte	0x04, 0x37
        /*0002*/ 	.short	(.L_8 - .L_7)
.L_7:
        /*0004*/ 	.word	0x00000082


	//----- nvinfo : EIATTR_SPARSE_MMA_MASK
	.align		4
.L_8:
        /*0008*/ 	.byte	0x03, 0x50
        /*000a*/ 	.short	0x0000


	//----- nvinfo : EIATTR_MAXREG_COUNT
	.align		4
        /*000c*/ 	.byte	0x03, 0x1b
        /*000e*/ 	.short	0x00ff


	//----- nvinfo : EIATTR_EXTERNS
	.align		4
        /*0010*/ 	.byte	0x04, 0x0f
        /*0012*/ 	.short	(.L_10 - .L_9)


	//   ....[0]....
	.align		4
.L_9:
        /*0014*/ 	.word	index@(vprintf)


	//----- nvinfo : EIATTR_MERCURY_ISA_VERSION
	.align		4
.L_10:
        /*0018*/ 	.byte	0x03, 0x5f
        /*001a*/ 	.short	0x0101


	//----- nvinfo : EIATTR_VRC_CTA_INIT_COUNT
	.align		4
        /*001c*/ 	.byte	0x02, 0x4a
	.zero		1
	.zero		1


	//----- nvinfo : EIATTR_SYSCALL_OFFSETS
	.align		4
        /*0020*/ 	.byte	0x04, 0x46
        /*0022*/ 	.short	(.L_12 - .L_11)


	//   ....[0]....
.L_11:
        /*0024*/ 	.word	0x000000e0


	//----- nvinfo : EIATTR_EXIT_INSTR_OFFSETS
	.align		4
.L_12:
        /*0028*/ 	.byte	0x04, 0x1c
        /*002a*/ 	.short	(.L_14 - .L_13)


	//   ....[0]....
.L_13:
        /*002c*/ 	.word	0x000000f0


	//----- nvinfo : EIATTR_SW_WAR
	.align		4
.L_14:
        /*0030*/ 	.byte	0x04, 0x36
        /*0032*/ 	.short	(.L_16 - .L_15)
.L_15:
        /*0034*/ 	.word	0x00000008
.L_16:


//--------------------- .nv.callgraph             --------------------------
	.section	.nv.callgraph,"",@"SHT_CUDA_CALLGRAPH"
	.align	4
	.sectionentsize	8
	.align		4
        /*0000*/ 	.word	0x00000000
	.align		4
        /*0004*/ 	.word	0xffffffff
	.align		4
        /*0008*/ 	.word	index@(_Z14hello_from_gpuv)
	.align		4
        /*000c*/ 	.word	index@(vprintf)
	.align		4
        /*0010*/ 	.word	0x00000000
	.align		4
        /*0014*/ 	.word	0xfffffffe
	.align		4
        /*0018*/ 	.word	0x00000000
	.align		4
        /*001c*/ 	.word	0xfffffffd
	.align		4
        /*0020*/ 	.word	0x00000000
	.align		4
        /*0024*/ 	.word	0xfffffffc


//--------------------- .nv.constant4             --------------------------
	.section	.nv.constant4,"a",@progbits
	.align	8
	.align		8
.nv.constant4:
        /*0000*/ 	.dword	vprintf
	.align		8
        /*0008*/ 	.dword	$str


//--------------------- .text._Z14hello_from_gpuv --------------------------
	.section	.text._Z14hello_from_gpuv,"ax",@progbits
	.align	128
        .global         _Z14hello_from_gpuv
        .type           _Z14hello_from_gpuv,@function
        .size           _Z14hello_from_gpuv,(.L_x_2 - _Z14hello_from_gpuv)
        .other          _Z14hello_from_gpuv,@"STO_CUDA_ENTRY STV_DEFAULT"
_Z14hello_from_gpuv:
.text._Z14hello_from_gpuv:
[----:B------:R-:W0:Y:S01]  /*0000*/  LDC R1, c[0x0][0x37c] ;  /* 0x0000df00ff017b82 */ /* 0x000e220000000800 */
[----:B------:R-:W1:Y:S01]  /*0010*/  S2R R8, SR_TID.X ;  /* 0x0000000000087919 */ /* 0x000e620000002100 */
[----:B0-----:R-:W-:Y:S01]  /*0020*/  VIADD R1, R1, 0xfffffff8 ;  /* 0xfffffff801017836 */ /* 0x001fe20000000000 */
[----:B------:R-:W-:Y:S01]  /*0030*/  MOV R0, 0x0 ;  /* 0x0000000000007802 */ /* 0x000fe20000000f00 */
[----:B------:R-:W0:Y:S04]  /*0040*/  LDCU UR4, c[0x0][0x2f8] ;  /* 0x00005f00ff0477ac */ /* 0x000e280008000800 */
[----:B------:R2:W3:Y:S01]  /*0050*/  LDC.64 R2, c[0x4][R0] ;  /* 0x0100000000027b82 */ /* 0x0004e20000000a00 */
[----:B------:R-:W4:Y:S01]  /*0060*/  LDCU.64 UR6, c[0x4][0x8] ;  /* 0x01000100ff0677ac */ /* 0x000f220008000a00 */
[----:B------:R-:W5:Y:S01]  /*0070*/  LDCU UR5, c[0x0][0x2fc] ;  /* 0x00005f80ff0577ac */ /* 0x000f620008000800 */
[----:B0-----:R-:W-:Y:S01]  /*0080*/  IADD3 R6, P0, PT, R1, UR4, RZ ;  /* 0x0000000401067c10 */ /* 0x001fe2000ff1e0ff */
[----:B----4-:R-:W-:Y:S01]  /*0090*/  IMAD.U32 R4, RZ, RZ, UR6 ;  /* 0x00000006ff047e24 */ /* 0x010fe2000f8e00ff */
[----:B------:R-:W-:-:S03]  /*00a0*/  MOV R5, UR7 ;  /* 0x0000000700057c02 */ /* 0x000fc60008000f00 */
[----:B-----5:R-:W-:Y:S01]  /*00b0*/  IMAD.X R7, RZ, RZ, UR5, P0 ;  /* 0x00000005ff077e24 */ /* 0x020fe200080e06ff */
[----:B-1----:R2:W-:Y:S07]  /*00c0*/  STL [R1], R8 ;  /* 0x0000000801007387 */ /* 0x0025ee0000100800 */
[----:B------:R-:W-:-:S07]  /*00d0*/  LEPC R20, `(.L_x_0) ;  /* 0x000000001014794e */ /* 0x000fce0000000000 */
[----:B--23--:R-:W-:Y:S05]  /*00e0*/  CALL.ABS.NOINC R2 ;  /* 0x0000000002007343 */ /* 0x00cfea0003c00000 */
.L_x_0:
[----:B------:R-:W-:Y:S05]  /*00f0*/  EXIT ;  /* 0x000000000000794d */ /* 0x000fea0003800000 */
.L_x_1:
[----:B------:R-:W-:-:S00]  /*0100*/  BRA `(.L_x_1) ;  /* 0xfffffffc00fc7947 */ /* 0x000fc0000383ffff */
[----:B------:R-:W-:-:S00]  /*0110*/  NOP ;  /* 0x0000000000007918 */ /* 0x000fc00000000000 */
        /* <DEDUP_REMOVED lines=14> */
.L_x_2:


//--------------------- .nv.global.init           --------------------------
	.section	.nv.global.init,"aw",@progbits
.nv.global.init:
	.type		$str,@object
	.size		$str,(.L_0 - $str)
$str:
        /*0000*/ 	.byte	0x48, 0x65, 0x6c, 0x6c, 0x6f, 0x20, 0x66, 0x72, 0x6f, 0x6d, 0x20, 0x47, 0x50, 0x55, 0x2c, 0x20
        /*0010*/ 	.byte	0x74, 0x68, 0x72, 0x65, 0x61, 0x64, 0x3a, 0x20, 0x25, 0x64, 0x0a, 0x00
.L_0:


//--------------------- .nv.shared.reserved.0     --------------------------
	.section	.nv.shared.reserved.0,"aw",@nobits
	.weak		__nv_reservedSMEM_offset_0_alias
	.size		__nv_reservedSMEM_offset_0_alias, 0, 64
	.other		__nv_reservedSMEM_offset_0_alias,@"STO_CUDA_RESERVED_SHARED STV_DEFAULT"
__nv_reservedSMEM_offset_0_alias:
	.zero		0
	.zero		64


//--------------------- .nv.constant0._Z14hello_from_gpuv --------------------------
	.section	.nv.constant0._Z14hello_from_gpuv,"a",@progbits
	.sectionflags	@""
	.align	4
.nv.constant0._Z14hello_from_gpuv:
	.zero		896


//--------------------- SYMBOLS --------------------------

	.type		.nv.reservedSmem.offset0,@object
	.size		.nv.reservedSmem.offset0,0x4
	.type		vprintf,@function
